	.headerflags	@"EF_CUDA_TEXMODE_UNIFIED EF_CUDA_64BIT_ADDRESS EF_CUDA_ACCELERATORS EF_CUDA_SM90 EF_CUDA_VIRTUAL_SM(EF_CUDA_SM90)"
	.elftype	@"ET_EXEC"


//--------------------- .nv.info                  --------------------------
	.section	.nv.info,"",@"SHT_CUDA_INFO"
	.align	4


	//----- nvinfo : EIATTR_REGCOUNT
	.align		4
        /*0000*/ 	.byte	0x04, 0x2f
        /*0002*/ 	.short	(.L_1 - .L_0)
	.align		4
.L_0:
        /*0004*/ 	.word	index@(triton_red_fused__softmax_21)
        /*0008*/ 	.word	0x0000001c


	//----- nvinfo : EIATTR_MIN_STACK_SIZE
	.align		4
.L_1:
        /*000c*/ 	.byte	0x04, 0x12
        /*000e*/ 	.short	(.L_3 - .L_2)
	.align		4
.L_2:
        /*0010*/ 	.word	index@(triton_red_fused__softmax_21)
        /*0014*/ 	.word	0x00000000


	//----- nvinfo : EIATTR_FRAME_SIZE
	.align		4
.L_3:
        /*0018*/ 	.byte	0x04, 0x11
        /*001a*/ 	.short	(.L_5 - .L_4)
	.align		4
.L_4:
        /*001c*/ 	.word	index@(triton_red_fused__softmax_21)
        /*0020*/ 	.word	0x00000000


	//----- nvinfo : EIATTR_MIN_STACK_SIZE
	.align		4
.L_5:
        /*0024*/ 	.byte	0x04, 0x12
        /*0026*/ 	.short	(.L_7 - .L_6)
	.align		4
.L_6:
        /*0028*/ 	.word	index@(triton_red_fused__softmax_21)
        /*002c*/ 	.word	0x00000000
.L_7:


//--------------------- .nv.info.triton_red_fused__softmax_21 --------------------------
	.section	.nv.info.triton_red_fused__softmax_21,"",@"SHT_CUDA_INFO"
	.sectionflags	@""
	.align	4


	//----- nvinfo : EIATTR_CUDA_API_VERSION
	.align		4
        /*0000*/ 	.byte	0x04, 0x37
        /*0002*/ 	.short	(.L_9 - .L_8)
.L_8:
        /*0004*/ 	.word	0x0000007c


	//----- nvinfo : EIATTR_KPARAM_INFO
	.align		4
.L_9:
        /*0008*/ 	.byte	0x04, 0x17
        /*000a*/ 	.short	(.L_11 - .L_10)
.L_10:
        /*000c*/ 	.word	0x00000000
        /*0010*/ 	.short	0x0003
        /*0012*/ 	.short	0x0014
        /*0014*/ 	.byte	0x00, 0xf0, 0x11, 0x00


	//----- nvinfo : EIATTR_KPARAM_INFO
	.align		4
.L_11:
        /*0018*/ 	.byte	0x04, 0x17
        /*001a*/ 	.short	(.L_13 - .L_12)
.L_12:
        /*001c*/ 	.word	0x00000000
        /*0020*/ 	.short	0x0002
        /*0022*/ 	.short	0x0010
        /*0024*/ 	.byte	0x00, 0xf0, 0x11, 0x00


	//----- nvinfo : EIATTR_KPARAM_INFO
	.align		4
.L_13:
        /*0028*/ 	.byte	0x04, 0x17
        /*002a*/ 	.short	(.L_15 - .L_14)
.L_14:
        /*002c*/ 	.word	0x00000000
        /*0030*/ 	.short	0x0001
        /*0032*/ 	.short	0x0008
        /*0034*/ 	.byte	0x00, 0xf4, 0x21, 0x00


	//----- nvinfo : EIATTR_KPARAM_INFO
	.align		4
.L_15:
        /*0038*/ 	.byte	0x04, 0x17
        /*003a*/ 	.short	(.L_17 - .L_16)
.L_16:
        /*003c*/ 	.word	0x00000000
        /*0040*/ 	.short	0x0000
        /*0042*/ 	.short	0x0000
        /*0044*/ 	.byte	0x00, 0xf4, 0x21, 0x00


	//----- nvinfo : EIATTR_SPARSE_MMA_MASK
	.align		4
.L_17:
        /*0048*/ 	.byte	0x03, 0x50
        /*004a*/ 	.short	0x0000


	//----- nvinfo : EIATTR_MAXREG_COUNT
	.align		4
        /*004c*/ 	.byte	0x03, 0x1b
        /*004e*/ 	.short	0x00ff


	//----- nvinfo : EIATTR_COOP_GROUP_MASK_REGIDS
	.align		4
        /*0050*/ 	.byte	0x04, 0x29
        /*0052*/ 	.short	(.L_19 - .L_18)


	//   ....[0]....
.L_18:
        /*0054*/ 	.word	0xffffffff


	//   ....[1]....
        /*0058*/ 	.word	0xffffffff


	//   ....[2]....
        /*005c*/ 	.word	0xffffffff


	//----- nvinfo : EIATTR_COOP_GROUP_INSTR_OFFSETS
	.align		4
.L_19:
        /*0060*/ 	.byte	0x04, 0x28
        /*0062*/ 	.short	(.L_21 - .L_20)


	//   ....[0]....
.L_20:
        /*0064*/ 	.word	0x00000d60


	//   ....[1]....
        /*0068*/ 	.word	0x00000e30


	//   ....[2]....
        /*006c*/ 	.word	0x00000e80


	//----- nvinfo : EIATTR_EXIT_INSTR_OFFSETS
	.align		4
.L_21:
        /*0070*/ 	.byte	0x04, 0x1c
        /*0072*/ 	.short	(.L_23 - .L_22)


	//   ....[0]....
.L_22:
        /*0074*/ 	.word	0x00000f50


	//   ....[1]....
        /*0078*/ 	.word	0x00000fa0


	//----- nvinfo : EIATTR_REQNTID
	.align		4
.L_23:
        /*007c*/ 	.byte	0x04, 0x10
        /*007e*/ 	.short	(.L_25 - .L_24)
.L_24:
        /*0080*/ 	.word	0x00000080
        /*0084*/ 	.word	0x00000001
        /*0088*/ 	.word	0x00000001


	//----- nvinfo : EIATTR_CBANK_PARAM_SIZE
	.align		4
.L_25:
        /*008c*/ 	.byte	0x03, 0x19
        /*008e*/ 	.short	0x0018


	//----- nvinfo : EIATTR_PARAM_CBANK
	.align		4
        /*0090*/ 	.byte	0x04, 0x0a
        /*0092*/ 	.short	(.L_27 - .L_26)
	.align		4
.L_26:
        /*0094*/ 	.word	index@(.nv.constant0.triton_red_fused__softmax_21)
        /*0098*/ 	.short	0x0210
        /*009a*/ 	.short	0x0018


	//----- nvinfo : EIATTR_SW_WAR
	.align		4
.L_27:
        /*009c*/ 	.byte	0x04, 0x36
        /*009e*/ 	.short	(.L_29 - .L_28)
.L_28:
        /*00a0*/ 	.word	0x00000008
.L_29:


//--------------------- .nv.callgraph             --------------------------
	.section	.nv.callgraph,"",@"SHT_CUDA_CALLGRAPH"
	.align	4
	.sectionentsize	8
	.align		4
        /*0000*/ 	.word	0x00000000
	.align		4
        /*0004*/ 	.word	0xffffffff
	.align		4
        /*0008*/ 	.word	0x00000000
	.align		4
        /*000c*/ 	.word	0xfffffffe
	.align		4
        /*0010*/ 	.word	0x00000000
	.align		4
        /*0014*/ 	.word	0xfffffffd
	.align		4
        /*0018*/ 	.word	0x00000000
	.align		4
        /*001c*/ 	.word	0xfffffffc


//--------------------- .text.triton_red_fused__softmax_21 --------------------------
	.section	.text.triton_red_fused__softmax_21,"ax",@progbits
	.sectionflags	@"SHF_BARRIERS=1"
	.align	128
        .global         triton_red_fused__softmax_21
        .type           triton_red_fused__softmax_21,@function
        .size           triton_red_fused__softmax_21,(.L_x_1 - triton_red_fused__softmax_21)
        .other          triton_red_fused__softmax_21,@"STO_CUDA_ENTRY STV_DEFAULT"
triton_red_fused__softmax_21:
.text.triton_red_fused__softmax_21:
[----:B------:R-:W0:Y:S01]  /*0000*/  LDC R1, c[0x0][0x28] ;  /* 0x00000a00ff017b82 */ /* 0x000e220000000800 */
[----:B------:R-:W1:Y:S01]  /*0010*/  S2R R19, SR_TID.X ;  /* 0x0000000000137919 */ /* 0x000e620000002100 */
[----:B------:R-:W-:Y:S01]  /*0020*/  ULDC.64 UR6, c[0x0][0x208] ;  /* 0x0000820000067ab9 */ /* 0x000fe20000000a00 */
[----:B------:R-:W-:Y:S01]  /*0030*/  CS2R R20, SRZ ;  /* 0x0000000000147805 */ /* 0x000fe2000001ff00 */
[----:B------:R-:W2:Y:S01]  /*0040*/  S2R R0, SR_CTAID.X ;  /* 0x0000000000007919 */ /* 0x000ea20000002500 */
[----:B-1----:R-:W-:Y:S02]  /*0050*/  LOP3.LUT R9, R19, 0xf, RZ, 0xc0, !PT ;  /* 0x0000000f13097812 */ /* 0x002fe400078ec0ff */
[--C-:B------:R-:W-:Y:S02]  /*0060*/  SHF.R.U32.HI R7, RZ, 0x4, R19.reuse ;  /* 0x00000004ff077819 */ /* 0x100fe40000011613 */
[----:B------:R-:W-:Y:S01]  /*0070*/  SHF.R.U32.HI R10, RZ, 0x4, R19 ;  /* 0x00000004ff0a7819 */ /* 0x000fe20000011613 */
[----:B--2---:R-:W-:Y:S01]  /*0080*/  IMAD R0, R0, 0x10, R9 ;  /* 0x0000001000007824 */ /* 0x004fe200078e0209 */
[----:B------:R-:W-:-:S02]  /*0090*/  SGXT.U32 R7, R7, 0x2 ;  /* 0x000000020707781a */ /* 0x000fc40000000000 */
[----:B------:R-:W-:Y:S02]  /*00a0*/  SGXT.U32 R10, R10, 0x3 ;  /* 0x000000030a0a781a */ /* 0x000fe40000000000 */
[----:B------:R-:W-:Y:S02]  /*00b0*/  SHF.R.S32.HI R3, RZ, 0x1f, R0 ;  /* 0x0000001fff037819 */ /* 0x000fe40000011400 */
[----:B------:R-:W-:Y:S02]  /*00c0*/  ISETP.GE.AND P1, PT, R0, 0x10, PT ;  /* 0x000000100000780c */ /* 0x000fe40003f26270 */
[----:B------:R-:W-:-:S04]  /*00d0*/  LEA.HI R4, R3, R0, RZ, 0x2 ;  /* 0x0000000003047211 */ /* 0x000fc800078f10ff */
[----:B------:R-:W-:Y:S02]  /*00e0*/  LOP3.LUT R3, R4, 0xfffffffc, RZ, 0xc0, !PT ;  /* 0xfffffffc04037812 */ /* 0x000fe400078ec0ff */
[----:B------:R-:W-:Y:S02]  /*00f0*/  SHF.R.S32.HI R5, RZ, 0x2, R4 ;  /* 0x00000002ff057819 */ /* 0x000fe40000011404 */
[----:B------:R-:W-:Y:S01]  /*0100*/  SHF.R.U32.HI R4, RZ, 0x4, R19 ;  /* 0x00000004ff047819 */ /* 0x000fe20000011613 */
[----:B------:R-:W-:Y:S02]  /*0110*/  IMAD.IADD R6, R0, 0x1, -R3 ;  /* 0x0000000100067824 */ /* 0x000fe400078e0a03 */
[----:B------:R-:W1:Y:S01]  /*0120*/  LDC.64 R2, c[0x0][0x210] ;  /* 0x00008400ff027b82 */ /* 0x000e620000000a00 */
[----:B------:R-:W-:Y:S01]  /*0130*/  SHF.R.U32.HI R4, RZ, 0x2, R4 ;  /* 0x00000002ff047819 */ /* 0x000fe20000011604 */
[----:B------:R-:W-:-:S03]  /*0140*/  IMAD R6, R7, 0x4, R6 ;  /* 0x0000000407067824 */ /* 0x000fc600078e0206 */
[----:B------:R-:W-:Y:S01]  /*0150*/  SGXT.U32 R4, R4, 0x1 ;  /* 0x000000010404781a */ /* 0x000fe20000000000 */
[----:B------:R-:W-:Y:S01]  /*0160*/  IMAD R5, R5, 0x10, R6 ;  /* 0x0000001005057824 */ /* 0x000fe200078e0206 */
[----:B------:R-:W-:-:S03]  /*0170*/  LOP3.LUT R6, R10, 0x38, RZ, 0xfc, !PT ;  /* 0x000000380a067812 */ /* 0x000fc600078efcff */
[----:B------:R-:W-:Y:S01]  /*0180*/  IMAD R11, R5, 0x19, RZ ;  /* 0x00000019050b7824 */ /* 0x000fe200078e02ff */
[----:B------:R-:W-:-:S03]  /*0190*/  ISETP.LT.U32.AND P0, PT, R6, 0x64, PT ;  /* 0x000000640600780c */ /* 0x000fc60003f01070 */
[----:B------:R-:W-:Y:S01]  /*01a0*/  IMAD.IADD R7, R11, 0x1, R4 ;  /* 0x000000010b077824 */ /* 0x000fe200078e0204 */
[----:B------:R-:W-:Y:S01]  /*01b0*/  SHF.R.U64 R4, R6, 0x2, RZ ;  /* 0x0000000206047819 */ /* 0x000fe200000012ff */
[----:B------:R-:W-:Y:S01]  /*01c0*/  IMAD.MOV.U32 R6, RZ, RZ, RZ ;  /* 0x000000ffff067224 */ /* 0x000fe200078e00ff */
[----:B------:R-:W-:Y:S01]  /*01d0*/  ISETP.LT.U32.AND.EX P0, PT, RZ, RZ, !P1, P0 ;  /* 0x000000ffff00720c */ /* 0x000fe20004f01100 */
[----:B------:R-:W-:Y:S02]  /*01e0*/  VIADD R5, R7, 0x6 ;  /* 0x0000000607057836 */ /* 0x000fe40000000000 */
[----:B------:R-:W-:Y:S02]  /*01f0*/  IMAD.IADD R13, R11, 0x1, R4 ;  /* 0x000000010b0d7824 */ /* 0x000fe400078e0204 */
[----:B-1----:R-:W-:-:S04]  /*0200*/  IMAD.WIDE R4, R5, 0x4, R2 ;  /* 0x0000000405047825 */ /* 0x002fc800078e0202 */
[----:B------:R-:W-:Y:S01]  /*0210*/  IMAD.WIDE R12, R13, 0x4, R2 ;  /* 0x000000040d0c7825 */ /* 0x000fe200078e0202 */
[----:B------:R1:W2:Y:S04]  /*0220*/  @!P1 LDG.E.EL R6, desc[UR6][R4.64] ;  /* 0x0000000604069981 */ /* 0x0002a8000c2e1900 */
[----:B------:R3:W4:Y:S01]  /*0230*/  @P0 LDG.E.EL R20, desc[UR6][R12.64] ;  /* 0x000000060c140981 */ /* 0x000722000c2e1900 */
[C---:B------:R-:W-:Y:S01]  /*0240*/  LOP3.LUT R14, R10.reuse, 0x30, RZ, 0xfc, !PT ;  /* 0x000000300a0e7812 */ /* 0x040fe200078efcff */
[----:B------:R-:W-:Y:S01]  /*0250*/  VIADD R23, R7, 0x4 ;  /* 0x0000000407177836 */ /* 0x000fe20000000000 */
[----:B------:R-:W-:Y:S02]  /*0260*/  LOP3.LUT R15, R10, 0x20, RZ, 0xfc, !PT ;  /* 0x000000200a0f7812 */ /* 0x000fe400078efcff */
[----:B------:R-:W-:-:S02]  /*0270*/  CS2R R16, SRZ ;  /* 0x0000000000107805 */ /* 0x000fc4000001ff00 */
[C---:B------:R-:W-:Y:S01]  /*0280*/  ISETP.LT.U32.AND P6, PT, R14.reuse, 0x64, PT ;  /* 0x000000640e00780c */ /* 0x040fe20003fc1070 */
[----:B------:R-:W-:Y:S01]  /*0290*/  IMAD.WIDE R22, R23, 0x4, R2 ;  /* 0x0000000417167825 */ /* 0x000fe200078e0202 */
[----:B------:R-:W-:Y:S02]  /*02a0*/  SHF.R.U64 R14, R14, 0x2, RZ ;  /* 0x000000020e0e7819 */ /* 0x000fe400000012ff */
[----:B------:R-:W-:Y:S02]  /*02b0*/  ISETP.LT.U32.AND.EX P6, PT, RZ, RZ, !P1, P6 ;  /* 0x000000ffff00720c */ /* 0x000fe40004fc1160 */
[----:B------:R-:W-:Y:S01]  /*02c0*/  ISETP.LT.U32.AND P4, PT, R15, 0x64, PT ;  /* 0x000000640f00780c */ /* 0x000fe20003f81070 */
[----:B------:R-:W-:Y:S01]  /*02d0*/  IMAD.IADD R25, R11, 0x1, R14 ;  /* 0x000000010b197824 */ /* 0x000fe200078e020e */
[----:B-1----:R-:W-:Y:S01]  /*02e0*/  SHF.R.U64 R4, R15, 0x2, RZ ;  /* 0x000000020f047819 */ /* 0x002fe200000012ff */
[----:B------:R1:W5:Y:S01]  /*02f0*/  @!P1 LDG.E.EL R16, desc[UR6][R22.64] ;  /* 0x0000000616109981 */ /* 0x000362000c2e1900 */
[----:B------:R-:W-:Y:S01]  /*0300*/  ISETP.LT.U32.AND.EX P4, PT, RZ, RZ, !P1, P4 ;  /* 0x000000ffff00720c */ /* 0x000fe20004f81140 */
[----:B------:R-:W-:Y:S01]  /*0310*/  IMAD.WIDE R24, R25, 0x4, R2 ;  /* 0x0000000419187825 */ /* 0x000fe200078e0202 */
[----:B------:R-:W-:-:S02]  /*0320*/  LOP3.LUT R18, R10, 0x28, RZ, 0xfc, !PT ;  /* 0x000000280a127812 */ /* 0x000fc400078efcff */
[----:B------:R-:W-:Y:S01]  /*0330*/  CS2R R14, SRZ ;  /* 0x00000000000e7805 */ /* 0x000fe2000001ff00 */
[----:B---3--:R-:W-:Y:S02]  /*0340*/  IMAD.IADD R13, R11, 0x1, R4 ;  /* 0x000000010b0d7824 */ /* 0x008fe400078e0204 */
[----:B------:R3:W5:Y:S01]  /*0350*/  @P6 LDG.E.EL R17, desc[UR6][R24.64] ;  /* 0x0000000618116981 */ /* 0x000762000c2e1900 */
[--C-:B------:R-:W-:Y:S01]  /*0360*/  IMAD.WIDE R4, R7, 0x4, R2.reuse ;  /* 0x0000000407047825 */ /* 0x100fe200078e0202 */
[C---:B-1----:R-:W-:Y:S02]  /*0370*/  SHF.R.U64 R22, R18.reuse, 0x2, RZ ;  /* 0x0000000212167819 */ /* 0x042fe400000012ff */
[----:B------:R-:W-:Y:S01]  /*0380*/  ISETP.LT.U32.AND P5, PT, R18, 0x64, PT ;  /* 0x000000641200780c */ /* 0x000fe20003fa1070 */
[----:B------:R-:W-:Y:S01]  /*0390*/  IMAD.WIDE R12, R13, 0x4, R2 ;  /* 0x000000040d0c7825 */ /* 0x000fe200078e0202 */
[----:B------:R1:W5:Y:S02]  /*03a0*/  @!P1 LDG.E.EL R15, desc[UR6][R4.64] ;  /* 0x00000006040f9981 */ /* 0x000364000c2e1900 */
[----:B------:R-:W-:Y:S01]  /*03b0*/  ISETP.LT.U32.AND.EX P5, PT, RZ, RZ, !P1, P5 ;  /* 0x000000ffff00720c */ /* 0x000fe20004fa1150 */
[----:B------:R-:W-:Y:S01]  /*03c0*/  IMAD.IADD R23, R11, 0x1, R22 ;  /* 0x000000010b177824 */ /* 0x000fe200078e0216 */
[----:B------:R4:W5:Y:S01]  /*03d0*/  @P4 LDG.E.EL R14, desc[UR6][R12.64] ;  /* 0x000000060c0e4981 */ /* 0x000962000c2e1900 */
[----:B------:R-:W-:Y:S01]  /*03e0*/  VIADD R7, R7, 0x2 ;  /* 0x0000000207077836 */ /* 0x000fe20000000000 */
[----:B---3--:R-:W-:Y:S01]  /*03f0*/  LOP3.LUT R24, R10, 0x48, RZ, 0xfc, !PT ;  /* 0x000000480a187812 */ /* 0x008fe200078efcff */
[----:B------:R-:W-:-:S02]  /*0400*/  IMAD.MOV.U32 R18, RZ, RZ, RZ ;  /* 0x000000ffff127224 */ /* 0x000fc400078e00ff */
[----:B-1----:R-:W-:Y:S01]  /*0410*/  IMAD.WIDE R4, R7, 0x4, R2 ;  /* 0x0000000407047825 */ /* 0x002fe200078e0202 */
[----:B------:R-:W-:-:S04]  /*0420*/  ISETP.LT.U32.AND P3, PT, R24, 0x64, PT ;  /* 0x000000641800780c */ /* 0x000fc80003f61070 */
[----:B------:R1:W3:Y:S01]  /*0430*/  @!P1 LDG.E.EL R18, desc[UR6][R4.64] ;  /* 0x0000000604129981 */ /* 0x0002e2000c2e1900 */
[----:B------:R-:W-:Y:S02]  /*0440*/  ISETP.LT.U32.AND.EX P3, PT, RZ, RZ, !P1, P3 ;  /* 0x000000ffff00720c */ /* 0x000fe40004f61130 */
[----:B--2---:R-:W-:Y:S02]  /*0450*/  SEL R22, R6, RZ, !P1 ;  /* 0x000000ff06167207 */ /* 0x004fe40004800000 */
[----:B----4-:R-:W-:Y:S02]  /*0460*/  SEL R13, R20, RZ, P0 ;  /* 0x000000ff140d7207 */ /* 0x010fe40000000000 */
[----:B------:R-:W-:Y:S01]  /*0470*/  FSEL R12, R22, -INF , !P1 ;  /* 0xff800000160c7808 */ /* 0x000fe20004800000 */
[----:B------:R-:W-:-:S03]  /*0480*/  IMAD.WIDE R6, R23, 0x4, R2 ;  /* 0x0000000417067825 */ /* 0x000fc600078e0202 */
[-C--:B------:R-:W-:Y:S02]  /*0490*/  FSETP.GT.AND P2, PT, R12, R13.reuse, PT ;  /* 0x0000000d0c00720b */ /* 0x080fe40003f44000 */
[----:B------:R-:W-:Y:S01]  /*04a0*/  SHF.R.U64 R20, R24, 0x2, RZ ;  /* 0x0000000218147819 */ /* 0x000fe200000012ff */
[----:B------:R2:W4:Y:S01]  /*04b0*/  @P5 LDG.E.EL R21, desc[UR6][R6.64] ;  /* 0x0000000606155981 */ /* 0x000522000c2e1900 */
[C---:B------:R-:W-:Y:S02]  /*04c0*/  FSEL R13, R12.reuse, R13, P2 ;  /* 0x0000000d0c0d7208 */ /* 0x040fe40001000000 */
[----:B------:R-:W-:Y:S02]  /*04d0*/  FSETP.NAN.AND P2, PT, R12, R12, PT ;  /* 0x0000000c0c00720b */ /* 0x000fe40003f48000 */
[----:B------:R-:W-:Y:S01]  /*04e0*/  LOP3.LUT R24, R10, 0x40, RZ, 0xfc, !PT ;  /* 0x000000400a187812 */ /* 0x000fe200078efcff */
[----:B------:R-:W-:Y:S01]  /*04f0*/  IMAD.IADD R23, R11, 0x1, R20 ;  /* 0x000000010b177824 */ /* 0x000fe200078e0214 */
[----:B------:R-:W-:Y:S01]  /*0500*/  @P0 FSEL R12, R12, R13, P2 ;  /* 0x0000000d0c0c0208 */ /* 0x000fe20001000000 */
[----:B------:R-:W-:Y:S01]  /*0510*/  IMAD.MOV.U32 R22, RZ, RZ, RZ ;  /* 0x000000ffff167224 */ /* 0x000fe200078e00ff */
[C---:B------:R-:W-:Y:S01]  /*0520*/  ISETP.LT.U32.AND P2, PT, R24.reuse, 0x64, PT ;  /* 0x000000641800780c */ /* 0x040fe20003f41070 */
[----:B-1----:R-:W-:Y:S01]  /*0530*/  IMAD.WIDE R4, R23, 0x4, R2 ;  /* 0x0000000417047825 */ /* 0x002fe200078e0202 */
[----:B--2---:R-:W-:-:S02]  /*0540*/  SHF.R.U64 R6, R24, 0x2, RZ ;  /* 0x0000000218067819 */ /* 0x004fc400000012ff */
[----:B------:R-:W-:Y:S02]  /*0550*/  ISETP.LT.U32.AND.EX P2, PT, RZ, RZ, !P1, P2 ;  /* 0x000000ffff00720c */ /* 0x000fe40004f41120 */
[----:B------:R1:W2:Y:S01]  /*0560*/  @P3 LDG.E.EL R22, desc[UR6][R4.64] ;  /* 0x0000000604163981 */ /* 0x0002a2000c2e1900 */
[----:B------:R-:W-:Y:S02]  /*0570*/  IMAD.IADD R7, R11, 0x1, R6 ;  /* 0x000000010b077824 */ /* 0x000fe400078e0206 */
[----:B------:R-:W-:Y:S02]  /*0580*/  IMAD.MOV.U32 R20, RZ, RZ, RZ ;  /* 0x000000ffff147224 */ /* 0x000fe400078e00ff */
[----:B------:R-:W-:-:S06]  /*0590*/  IMAD.WIDE R6, R7, 0x4, R2 ;  /* 0x0000000407067825 */ /* 0x000fcc00078e0202 */
[----:B------:R1:W2:Y:S01]  /*05a0*/  @P2 LDG.E.EL R20, desc[UR6][R6.64] ;  /* 0x0000000606142981 */ /* 0x0002a2000c2e1900 */
[----:B-----5:R-:W-:Y:S02]  /*05b0*/  SEL R16, R16, RZ, !P1 ;  /* 0x000000ff10107207 */ /* 0x020fe40004800000 */
[----:B------:R-:W-:Y:S02]  /*05c0*/  SEL R24, R17, RZ, P6 ;  /* 0x000000ff11187207 */ /* 0x000fe40003000000 */
[----:B------:R-:W-:Y:S02]  /*05d0*/  FSEL R13, R16, -INF , !P1 ;  /* 0xff800000100d7808 */ /* 0x000fe40004800000 */
[----:B------:R-:W-:Y:S02]  /*05e0*/  SEL R15, R15, RZ, !P1 ;  /* 0x000000ff0f0f7207 */ /* 0x000fe40004800000 */
[----:B------:R-:W-:Y:S02]  /*05f0*/  FSETP.GT.AND P0, PT, R13, R24, PT ;  /* 0x000000180d00720b */ /* 0x000fe40003f04000 */
[----:B-1----:R-:W-:-:S02]  /*0600*/  SEL R5, R14, RZ, P4 ;  /* 0x000000ff0e057207 */ /* 0x002fc40002000000 */
[C---:B------:R-:W-:Y:S02]  /*0610*/  FSEL R16, R13.reuse, R24, P0 ;  /* 0x000000180d107208 */ /* 0x040fe40000000000 */
[----:B------:R-:W-:Y:S02]  /*0620*/  FSETP.NAN.AND P0, PT, R13, R13, PT ;  /* 0x0000000d0d00720b */ /* 0x000fe40003f08000 */
[----:B------:R-:W-:Y:S02]  /*0630*/  FSEL R14, R15, -INF , !P1 ;  /* 0xff8000000f0e7808 */ /* 0x000fe40004800000 */
[----:B------:R-:W-:Y:S02]  /*0640*/  @P6 FSEL R13, R13, R16, P0 ;  /* 0x000000100d0d6208 */ /* 0x000fe40000000000 */
[----:B------:R-:W-:Y:S02]  /*0650*/  FSETP.GT.AND P6, PT, R14, R5, PT ;  /* 0x000000050e00720b */ /* 0x000fe40003fc4000 */
[----:B------:R-:W-:-:S02]  /*0660*/  LOP3.LUT R4, R10, 0x50, RZ, 0xfc, !PT ;  /* 0x000000500a047812 */ /* 0x000fc400078efcff */
[----:B---3--:R-:W-:Y:S02]  /*0670*/  SEL R18, R18, RZ, !P1 ;  /* 0x000000ff12127207 */ /* 0x008fe40004800000 */
[----:B------:R-:W-:Y:S02]  /*0680*/  FSEL R5, R14, R5, P6 ;  /* 0x000000050e057208 */ /* 0x000fe40003000000 */
[----:B------:R-:W-:Y:S02]  /*0690*/  ISETP.LT.U32.AND P0, PT, R4, 0x64, PT ;  /* 0x000000640400780c */ /* 0x000fe40003f01070 */
[----:B------:R-:W-:Y:S02]  /*06a0*/  FSETP.NAN.AND P6, PT, R14, R14, PT ;  /* 0x0000000e0e00720b */ /* 0x000fe40003fc8000 */
[----:B------:R-:W-:Y:S02]  /*06b0*/  SHF.R.U64 R4, R4, 0x2, RZ ;  /* 0x0000000204047819 */ /* 0x000fe400000012ff */
[----:B------:R-:W-:-:S02]  /*06c0*/  FSEL R15, R18, -INF , !P1 ;  /* 0xff800000120f7808 */ /* 0x000fc40004800000 */
[----:B------:R-:W-:Y:S01]  /*06d0*/  @P4 FSEL R14, R14, R5, P6 ;  /* 0x000000050e0e4208 */ /* 0x000fe20003000000 */
[----:B0-----:R-:W-:Y:S01]  /*06e0*/  IMAD.IADD R7, R11, 0x1, R4 ;  /* 0x000000010b077824 */ /* 0x001fe200078e0204 */
[----:B------:R-:W-:-:S03]  /*06f0*/  FSETP.NAN.AND P6, PT, R15, R15, PT ;  /* 0x0000000f0f00720b */ /* 0x000fc60003fc8000 */
[----:B------:R-:W-:Y:S01]  /*0700*/  IMAD.WIDE R4, R7, 0x4, R2 ;  /* 0x0000000407047825 */ /* 0x000fe200078e0202 */
[C---:B------:R-:W-:Y:S02]  /*0710*/  LOP3.LUT R7, R10.reuse, 0x68, RZ, 0xfc, !PT ;  /* 0x000000680a077812 */ /* 0x040fe400078efcff */
[----:B------:R-:W-:Y:S02]  /*0720*/  ISETP.LT.U32.AND.EX P0, PT, RZ, RZ, !P1, P0 ;  /* 0x000000ffff00720c */ /* 0x000fe40004f01100 */
[----:B------:R-:W-:Y:S02]  /*0730*/  LOP3.LUT R18, R10, 0x60, RZ, 0xfc, !PT ;  /* 0x000000600a127812 */ /* 0x000fe400078efcff */
[----:B------:R-:W-:-:S09]  /*0740*/  CS2R R16, SRZ ;  /* 0x0000000000107805 */ /* 0x000fd2000001ff00 */
[----:B------:R0:W3:Y:S01]  /*0750*/  @P0 LDG.E.EL R16, desc[UR6][R4.64] ;  /* 0x0000000604100981 */ /* 0x0000e2000c2e1900 */
[----:B----4-:R-:W-:-:S04]  /*0760*/  SEL R6, R21, RZ, P5 ;  /* 0x000000ff15067207 */ /* 0x010fc80002800000 */
[----:B------:R-:W-:-:S04]  /*0770*/  FSETP.GT.AND P4, PT, R15, R6, PT ;  /* 0x000000060f00720b */ /* 0x000fc80003f84000 */
[----:B------:R-:W-:-:S04]  /*0780*/  FSEL R6, R15, R6, P4 ;  /* 0x000000060f067208 */ /* 0x000fc80002000000 */
[----:B------:R-:W-:Y:S02]  /*0790*/  @P5 FSEL R15, R15, R6, P6 ;  /* 0x000000060f0f5208 */ /* 0x000fe40003000000 */
[----:B--2---:R-:W-:Y:S02]  /*07a0*/  SEL R22, R22, RZ, P3 ;  /* 0x000000ff16167207 */ /* 0x004fe40001800000 */
[----:B------:R-:W-:Y:S02]  /*07b0*/  SHF.R.U64 R6, R7, 0x2, RZ ;  /* 0x0000000207067819 */ /* 0x000fe400000012ff */
[----:B------:R-:W-:Y:S02]  /*07c0*/  FSETP.GT.AND P6, PT, R15, R22, PT ;  /* 0x000000160f00720b */ /* 0x000fe40003fc4000 */
[----:B------:R-:W-:Y:S01]  /*07d0*/  ISETP.LT.U32.AND P4, PT, R7, 0x64, PT ;  /* 0x000000640700780c */ /* 0x000fe20003f81070 */
[----:B------:R-:W-:Y:S01]  /*07e0*/  IMAD.IADD R7, R11, 0x1, R6 ;  /* 0x000000010b077824 */ /* 0x000fe200078e0206 */
[----:B------:R-:W-:-:S02]  /*07f0*/  ISETP.LT.U32.AND P5, PT, R18, 0x64, PT ;  /* 0x000000641200780c */ /* 0x000fc40003fa1070 */
[C---:B------:R-:W-:Y:S02]  /*0800*/  FSEL R6, R15.reuse, R22, P6 ;  /* 0x000000160f067208 */ /* 0x040fe40003000000 */
[----:B------:R-:W-:Y:S02]  /*0810*/  SHF.R.U64 R18, R18, 0x2, RZ ;  /* 0x0000000212127819 */ /* 0x000fe400000012ff */
[----:B------:R-:W-:Y:S02]  /*0820*/  FSETP.NAN.AND P6, PT, R15, R15, PT ;  /* 0x0000000f0f00720b */ /* 0x000fe40003fc8000 */
[----:B------:R-:W-:Y:S02]  /*0830*/  ISETP.LT.U32.AND.EX P4, PT, RZ, RZ, !P1, P4 ;  /* 0x000000ffff00720c */ /* 0x000fe40004f81140 */
[----:B------:R-:W-:Y:S02]  /*0840*/  ISETP.LT.U32.AND.EX P5, PT, RZ, RZ, !P1, P5 ;  /* 0x000000ffff00720c */ /* 0x000fe40004fa1150 */
[----:B------:R-:W-:Y:S01]  /*0850*/  SEL R21, R20, RZ, P2 ;  /* 0x000000ff14157207 */ /* 0x000fe20001000000 */
[----:B0-----:R-:W-:Y:S01]  /*0860*/  IMAD.WIDE R4, R7, 0x4, R2 ;  /* 0x0000000407047825 */ /* 0x001fe200078e0202 */
[----:B------:R-:W-:-:S02]  /*0870*/  @P3 FSEL R15, R15, R6, P6 ;  /* 0x000000060f0f3208 */ /* 0x000fc40003000000 */
[CC--:B------:R-:W-:Y:S01]  /*0880*/  FSETP.GT.AND P3, PT, R14.reuse, R21.reuse, PT ;  /* 0x000000150e00720b */ /* 0x0c0fe20003f64000 */
[----:B------:R-:W-:Y:S01]  /*0890*/  IMAD.IADD R7, R11, 0x1, R18 ;  /* 0x000000010b077824 */ /* 0x000fe200078e0212 */
[C---:B------:R-:W-:Y:S01]  /*08a0*/  FSETP.NAN.AND P6, PT, R14.reuse, R14, PT ;  /* 0x0000000e0e00720b */ /* 0x040fe20003fc8000 */
[----:B------:R-:W-:Y:S01]  /*08b0*/  IMAD.MOV.U32 R20, RZ, RZ, RZ ;  /* 0x000000ffff147224 */ /* 0x000fe200078e00ff */
[----:B------:R-:W-:Y:S01]  /*08c0*/  FSEL R21, R14, R21, P3 ;  /* 0x000000150e157208 */ /* 0x000fe20001800000 */
[----:B------:R-:W-:Y:S01]  /*08d0*/  IMAD.WIDE R6, R7, 0x4, R2 ;  /* 0x0000000407067825 */ /* 0x000fe200078e0202 */
[C---:B------:R-:W-:Y:S01]  /*08e0*/  LOP3.LUT R22, R10.reuse, 0x58, RZ, 0xfc, !PT ;  /* 0x000000580a167812 */ /* 0x040fe200078efcff */
[----:B------:R0:W2:Y:S01]  /*08f0*/  @P4 LDG.E.EL R17, desc[UR6][R4.64] ;  /* 0x0000000604114981 */ /* 0x0000a2000c2e1900 */
[----:B------:R-:W-:Y:S02]  /*0900*/  LOP3.LUT R18, R10, 0x70, RZ, 0xfc, !PT ;  /* 0x000000700a127812 */ /* 0x000fe400078efcff */
[----:B------:R-:W-:Y:S01]  /*0910*/  @P2 FSEL R14, R14, R21, P6 ;  /* 0x000000150e0e2208 */ /* 0x000fe20003000000 */
[----:B------:R1:W4:Y:S01]  /*0920*/  @P5 LDG.E.EL R20, desc[UR6][R6.64] ;  /* 0x0000000606145981 */ /* 0x000322000c2e1900 */
[----:B------:R-:W-:-:S02]  /*0930*/  ISETP.LT.U32.AND P2, PT, R22, 0x64, PT ;  /* 0x000000641600780c */ /* 0x000fc40003f41070 */
[----:B------:R-:W-:Y:S02]  /*0940*/  ISETP.LT.U32.AND P3, PT, R18, 0x64, PT ;  /* 0x000000641200780c */ /* 0x000fe40003f61070 */
[----:B------:R-:W-:Y:S02]  /*0950*/  SHF.R.U64 R22, R22, 0x2, RZ ;  /* 0x0000000216167819 */ /* 0x000fe400000012ff */
[----:B0-----:R-:W-:Y:S02]  /*0960*/  SHF.R.U64 R4, R18, 0x2, RZ ;  /* 0x0000000212047819 */ /* 0x001fe400000012ff */
[----:B------:R-:W-:Y:S02]  /*0970*/  ISETP.LT.U32.AND.EX P2, PT, RZ, RZ, !P1, P2 ;  /* 0x000000ffff00720c */ /* 0x000fe40004f41120 */
[----:B------:R-:W-:Y:S01]  /*0980*/  ISETP.LT.U32.AND.EX P3, PT, RZ, RZ, !P1, P3 ;  /* 0x000000ffff00720c */ /* 0x000fe20004f61130 */
[C---:B------:R-:W-:Y:S02]  /*0990*/  IMAD.IADD R5, R11.reuse, 0x1, R22 ;  /* 0x000000010b057824 */ /* 0x040fe400078e0216 */
[----:B------:R-:W-:-:S02]  /*09a0*/  IMAD.IADD R23, R11, 0x1, R4 ;  /* 0x000000010b177824 */ /* 0x000fc400078e0204 */
[----:B------:R-:W-:Y:S02]  /*09b0*/  IMAD.MOV.U32 R21, RZ, RZ, RZ ;  /* 0x000000ffff157224 */ /* 0x000fe400078e00ff */
[----:B------:R-:W-:Y:S01]  /*09c0*/  IMAD.MOV.U32 R18, RZ, RZ, RZ ;  /* 0x000000ffff127224 */ /* 0x000fe200078e00ff */
[----:B------:R-:W-:Y:S01]  /*09d0*/  LOP3.LUT R10, R10, 0x78, RZ, 0xfc, !PT ;  /* 0x000000780a0a7812 */ /* 0x000fe200078efcff */
[----:B------:R-:W-:-:S04]  /*09e0*/  IMAD.WIDE R4, R5, 0x4, R2 ;  /* 0x0000000405047825 */ /* 0x000fc800078e0202 */
[----:B-1----:R-:W-:Y:S01]  /*09f0*/  IMAD.WIDE R6, R23, 0x4, R2 ;  /* 0x0000000417067825 */ /* 0x002fe200078e0202 */
[----:B------:R0:W5:Y:S01]  /*0a00*/  @P2 LDG.E.EL R21, desc[UR6][R4.64] ;  /* 0x0000000604152981 */ /* 0x000162000c2e1900 */
[----:B------:R-:W-:-:S03]  /*0a10*/  ISETP.LT.U32.AND P6, PT, R10, 0x64, PT ;  /* 0x000000640a00780c */ /* 0x000fc60003fc1070 */
[----:B------:R2:W5:Y:S01]  /*0a20*/  @P3 LDG.E.EL R18, desc[UR6][R6.64] ;  /* 0x0000000606123981 */ /* 0x000562000c2e1900 */
[----:B------:R-:W-:Y:S02]  /*0a30*/  SHF.R.U64 R10, R10, 0x2, RZ ;  /* 0x000000020a0a7819 */ /* 0x000fe400000012ff */
[----:B------:R-:W-:-:S03]  /*0a40*/  ISETP.LT.U32.AND.EX P1, PT, RZ, RZ, !P1, P6 ;  /* 0x000000ffff00720c */ /* 0x000fc60004f21160 */
[----:B------:R-:W-:Y:S02]  /*0a50*/  IMAD.IADD R11, R11, 0x1, R10 ;  /* 0x000000010b0b7824 */ /* 0x000fe400078e020a */
[----:B------:R-:W-:Y:S02]  /*0a60*/  IMAD.MOV.U32 R10, RZ, RZ, RZ ;  /* 0x000000ffff0a7224 */ /* 0x000fe400078e00ff */
[----:B------:R-:W-:-:S06]  /*0a70*/  IMAD.WIDE R2, R11, 0x4, R2 ;  /* 0x000000040b027825 */ /* 0x000fcc00078e0202 */
[----:B------:R1:W5:Y:S01]  /*0a80*/  @P1 LDG.E.EL R10, desc[UR6][R2.64] ;  /* 0x00000006020a1981 */ /* 0x000362000c2e1900 */
[----:B---3--:R-:W-:-:S04]  /*0a90*/  SEL R16, R16, RZ, P0 ;  /* 0x000000ff10107207 */ /* 0x008fc80000000000 */
[----:B------:R-:W-:-:S04]  /*0aa0*/  FSETP.GT.AND P6, PT, R13, R16, PT ;  /* 0x000000100d00720b */ /* 0x000fc80003fc4000 */
[C---:B0-----:R-:W-:Y:S02]  /*0ab0*/  FSEL R4, R13.reuse, R16, P6 ;  /* 0x000000100d047208 */ /* 0x041fe40003000000 */
[----:B------:R-:W-:-:S04]  /*0ac0*/  FSETP.NAN.AND P6, PT, R13, R13, PT ;  /* 0x0000000d0d00720b */ /* 0x000fc80003fc8000 */
[----:B------:R-:W-:Y:S01]  /*0ad0*/  @P0 FSEL R13, R13, R4, P6 ;  /* 0x000000040d0d0208 */ /* 0x000fe20003000000 */
[----:B------:R-:W0:Y:S01]  /*0ae0*/  S2UR UR5, SR_CgaCtaId ;  /* 0x00000000000579c3 */ /* 0x000e220000008800 */
[----:B------:R-:W-:-:S04]  /*0af0*/  SHF.R.U32.HI R4, RZ, 0x5, R19 ;  /* 0x00000005ff047819 */ /* 0x000fc80000011613 */
[----:B------:R-:W-:Y:S01]  /*0b00*/  SGXT.U32 R4, R4, 0x2 ;  /* 0x000000020404781a */ /* 0x000fe20000000000 */
[----:B------:R-:W-:Y:S01]  /*0b10*/  UMOV UR4, 0x400 ;  /* 0x0000040000047882 */ /* 0x000fe20000000000 */
[----:B------:R-:W-:Y:S01]  /*0b20*/  IMAD.SHL.U32 R9, R9, 0x10, RZ ;  /* 0x0000001009097824 */ /* 0x000fe200078e00ff */
[----:B0-----:R-:W-:Y:S01]  /*0b30*/  UPRMT UR4, UR5, 0x654, UR4 ;  /* 0x0000065405047896 */ /* 0x001fe20008000004 */
[----:B--2---:R-:W-:Y:S02]  /*0b40*/  SEL R6, R17, RZ, P4 ;  /* 0x000000ff11067207 */ /* 0x004fe40002000000 */
[----:B----4-:R-:W-:Y:S02]  /*0b50*/  SEL R5, R20, RZ, P5 ;  /* 0x000000ff14057207 */ /* 0x010fe40002800000 */
[----:B------:R-:W-:Y:S02]  /*0b60*/  FSETP.GT.AND P0, PT, R15, R6, PT ;  /* 0x000000060f00720b */ /* 0x000fe40003f04000 */
[----:B------:R-:W-:-:S02]  /*0b70*/  FSETP.GT.AND P6, PT, R14, R5, PT ;  /* 0x000000050e00720b */ /* 0x000fc40003fc4000 */
[C---:B-1----:R-:W-:Y:S02]  /*0b80*/  FSEL R2, R15.reuse, R6, P0 ;  /* 0x000000060f027208 */ /* 0x042fe40000000000 */
[C---:B------:R-:W-:Y:S02]  /*0b90*/  FSEL R3, R14.reuse, R5, P6 ;  /* 0x000000050e037208 */ /* 0x040fe40003000000 */
[C---:B------:R-:W-:Y:S02]  /*0ba0*/  FSETP.NAN.AND P6, PT, R15.reuse, R15, PT ;  /* 0x0000000f0f00720b */ /* 0x040fe40003fc8000 */
[C---:B------:R-:W-:Y:S02]  /*0bb0*/  FSETP.NAN.AND P0, PT, R14.reuse, R14, PT ;  /* 0x0000000e0e00720b */ /* 0x040fe40003f08000 */
[----:B------:R-:W-:Y:S02]  /*0bc0*/  @P4 FSEL R15, R15, R2, P6 ;  /* 0x000000020f0f4208 */ /* 0x000fe40003000000 */
[----:B------:R-:W-:-:S04]  /*0bd0*/  @P5 FSEL R14, R14, R3, P0 ;  /* 0x000000030e0e5208 */ /* 0x000fc80000000000 */
[----:B------:R-:W-:Y:S02]  /*0be0*/  FSETP.GT.AND P0, PT, R14, R15, PT ;  /* 0x0000000f0e00720b */ /* 0x000fe40003f04000 */
[----:B-----5:R-:W-:Y:S02]  /*0bf0*/  SEL R21, R21, RZ, P2 ;  /* 0x000000ff15157207 */ /* 0x020fe40001000000 */
[----:B------:R-:W-:Y:S02]  /*0c00*/  SEL R18, R18, RZ, P3 ;  /* 0x000000ff12127207 */ /* 0x000fe40001800000 */
[CC--:B------:R-:W-:Y:S02]  /*0c10*/  FSETP.GT.AND P5, PT, R12.reuse, R21.reuse, PT ;  /* 0x000000150c00720b */ /* 0x0c0fe40003fa4000 */
[----:B------:R-:W-:Y:S02]  /*0c20*/  FSETP.GT.AND P6, PT, R13, R18, PT ;  /* 0x000000120d00720b */ /* 0x000fe40003fc4000 */
[----:B------:R-:W-:-:S02]  /*0c30*/  FSEL R21, R12, R21, P5 ;  /* 0x000000150c157208 */ /* 0x000fc40002800000 */
[C---:B------:R-:W-:Y:S02]  /*0c40*/  FSEL R2, R13.reuse, R18, P6 ;  /* 0x000000120d027208 */ /* 0x040fe40003000000 */
[----:B------:R-:W-:Y:S02]  /*0c50*/  FSETP.NAN.AND P5, PT, R14, R14, PT ;  /* 0x0000000e0e00720b */ /* 0x000fe40003fa8000 */
[C---:B------:R-:W-:Y:S02]  /*0c60*/  FSETP.NAN.AND P6, PT, R13.reuse, R13, PT ;  /* 0x0000000d0d00720b */ /* 0x040fe40003fc8000 */
[----:B------:R-:W-:Y:S02]  /*0c70*/  FSETP.NAN.AND P4, PT, R12, R12, PT ;  /* 0x0000000c0c00720b */ /* 0x000fe40003f88000 */
[----:B------:R-:W-:Y:S02]  /*0c80*/  @!P0 FSEL R14, R14, R15, P5 ;  /* 0x0000000f0e0e8208 */ /* 0x000fe40002800000 */
[----:B------:R-:W-:-:S02]  /*0c90*/  @P3 FSEL R13, R13, R2, P6 ;  /* 0x000000020d0d3208 */ /* 0x000fc40003000000 */
[----:B------:R-:W-:Y:S02]  /*0ca0*/  @P2 FSEL R12, R12, R21, P4 ;  /* 0x000000150c0c2208 */ /* 0x000fe40002000000 */
[----:B------:R-:W-:Y:S02]  /*0cb0*/  SEL R3, R10, RZ, P1 ;  /* 0x000000ff0a037207 */ /* 0x000fe40000800000 */
[----:B------:R-:W-:Y:S02]  /*0cc0*/  FSETP.GT.AND P2, PT, R14, R13, PT ;  /* 0x0000000d0e00720b */ /* 0x000fe40003f44000 */
[CC--:B------:R-:W-:Y:S02]  /*0cd0*/  FSETP.GT.AND P0, PT, R12.reuse, R3.reuse, PT ;  /* 0x000000030c00720b */ /* 0x0c0fe40003f04000 */
[C---:B------:R-:W-:Y:S02]  /*0ce0*/  FSETP.NAN.AND P3, PT, R12.reuse, R12, PT ;  /* 0x0000000c0c00720b */ /* 0x040fe40003f68000 */
[----:B------:R-:W-:-:S02]  /*0cf0*/  FSEL R3, R12, R3, P0 ;  /* 0x000000030c037208 */ /* 0x000fc40000000000 */
[----:B------:R-:W-:Y:S02]  /*0d00*/  FSETP.NAN.AND P0, PT, R14, R14, PT ;  /* 0x0000000e0e00720b */ /* 0x000fe40003f08000 */
[----:B------:R-:W-:-:S03]  /*0d10*/  @P1 FSEL R12, R12, R3, P3 ;  /* 0x000000030c0c1208 */ /* 0x000fc60001800000 */
[----:B------:R-:W-:-:S04]  /*0d20*/  @!P2 FSEL R14, R14, R13, P0 ;  /* 0x0000000d0e0ea208 */ /* 0x000fc80000000000 */
[C---:B------:R-:W-:Y:S02]  /*0d30*/  FSETP.GT.AND P0, PT, R14.reuse, R12, PT ;  /* 0x0000000c0e00720b */ /* 0x040fe40003f04000 */
[----:B------:R-:W-:-:S11]  /*0d40*/  FSETP.NAN.AND P1, PT, R14, R14, PT ;  /* 0x0000000e0e00720b */ /* 0x000fd60003f28000 */
[----:B------:R-:W-:-:S05]  /*0d50*/  @!P0 FSEL R14, R14, R12, P1 ;  /* 0x0000000c0e0e8208 */ /* 0x000fca0000800000 */
[----:B------:R-:W0:Y:S01]  /*0d60*/  SHFL.BFLY PT, R3, R14, 0x10, 0x1f ;  /* 0x0e001f000e037f89 */ /* 0x000e2200000e0000 */
[----:B------:R-:W-:Y:S02]  /*0d70*/  FSETP.NAN.AND P1, PT, R14, R14, PT ;  /* 0x0000000e0e00720b */ /* 0x000fe40003f28000 */
[----:B------:R-:W-:-:S04]  /*0d80*/  LOP3.LUT R2, R19, 0x1f, RZ, 0xc0, !PT ;  /* 0x0000001f13027812 */ /* 0x000fc800078ec0ff */
[----:B------:R-:W-:Y:S01]  /*0d90*/  ISETP.GE.U32.AND P2, PT, R2, 0x10, PT ;  /* 0x000000100200780c */ /* 0x000fe20003f46070 */
[----:B------:R-:W-:Y:S01]  /*0da0*/  IMAD.SHL.U32 R2, R4, 0x4, RZ ;  /* 0x0000000404027824 */ /* 0x000fe200078e00ff */
[----:B0-----:R-:W-:-:S05]  /*0db0*/  FSETP.GT.AND P0, PT, R14, R3, PT ;  /* 0x000000030e00720b */ /* 0x001fca0003f04000 */
[----:B------:R-:W-:Y:S02]  /*0dc0*/  @!P1 SEL R14, R14, R3, P0 ;  /* 0x000000030e0e9207 */ /* 0x000fe40000000000 */
[----:B------:R-:W-:-:S05]  /*0dd0*/  LOP3.LUT R3, R9, R2, RZ, 0xfc, !PT ;  /* 0x0000000209037212 */ /* 0x000fca00078efcff */
[----:B------:R-:W-:Y:S01]  /*0de0*/  @!P2 STS [R3+UR4], R14 ;  /* 0x0000000e0300a988 */ /* 0x000fe20008000804 */
[----:B------:R-:W-:Y:S01]  /*0df0*/  BAR.SYNC.DEFER_BLOCKING 0x0 ;  /* 0x0000000000007b1d */ /* 0x000fe20000010000 */
[C---:B------:R-:W-:Y:S02]  /*0e00*/  ISETP.GE.AND P3, PT, R19.reuse, 0x40, PT ;  /* 0x000000401300780c */ /* 0x040fe40003f66270 */
[----:B------:R-:W-:-:S11]  /*0e10*/  LEA R5, R19, UR4, 0x2 ;  /* 0x0000000413057c11 */ /* 0x000fd6000f8e10ff */
[----:B------:R-:W0:Y:S04]  /*0e20*/  @!P3 LDS R8, [R5] ;  /* 0x000000000508b984 */ /* 0x000e280000000800 */
[----:B0-----:R-:W0:Y:S01]  /*0e30*/  SHFL.BFLY PT, R7, R8, 0x2, 0x1f ;  /* 0x0c401f0008077f89 */ /* 0x001e2200000e0000 */
[C---:B------:R-:W-:Y:S02]  /*0e40*/  FSETP.NAN.AND P1, PT, R8.reuse, R8, PT ;  /* 0x000000080800720b */ /* 0x040fe40003f28000 */
[----:B0-----:R-:W-:-:S04]  /*0e50*/  FSETP.GT.AND P0, PT, R8, R7, PT ;  /* 0x000000070800720b */ /* 0x001fc80003f04000 */
[----:B------:R-:W-:-:S04]  /*0e60*/  FSEL R7, R8, R7, P0 ;  /* 0x0000000708077208 */ /* 0x000fc80000000000 */
[----:B------:R-:W-:-:S05]  /*0e70*/  FSEL R6, R8, R7, P1 ;  /* 0x0000000708067208 */ /* 0x000fca0000800000 */
[----:B------:R-:W0:Y:S01]  /*0e80*/  SHFL.BFLY PT, R7, R6, 0x1, 0x1f ;  /* 0x0c201f0006077f89 */ /* 0x000e2200000e0000 */
[----:B------:R-:W-:-:S04]  /*0e90*/  LOP3.LUT P0, RZ, R19, 0x3, RZ, 0xc0, !PT ;  /* 0x0000000313ff7812 */ /* 0x000fc8000780c0ff */
[----:B------:R-:W-:Y:S02]  /*0ea0*/  ISETP.LT.AND P0, PT, R19, 0x40, !P0 ;  /* 0x000000401300780c */ /* 0x000fe40004701270 */
[C---:B------:R-:W-:Y:S02]  /*0eb0*/  FSETP.NAN.AND P3, PT, R6.reuse, R6, PT ;  /* 0x000000060600720b */ /* 0x040fe40003f68000 */
[----:B0-----:R-:W-:Y:S02]  /*0ec0*/  FSETP.GT.AND P2, PT, R6, R7, PT ;  /* 0x000000070600720b */ /* 0x001fe40003f44000 */
[----:B------:R-:W-:Y:S01]  /*0ed0*/  SHF.R.U32.HI R2, RZ, 0x4, R19 ;  /* 0x00000004ff027819 */ /* 0x000fe20000011613 */
[----:B------:R-:W-:-:S10]  /*0ee0*/  IMAD.SHL.U32 R3, R4, 0x2, RZ ;  /* 0x0000000204037824 */ /* 0x000fd400078e00ff */
[----:B------:R-:W-:-:S05]  /*0ef0*/  @!P2 SEL R6, R6, R7, P3 ;  /* 0x000000070606a207 */ /* 0x000fca0001800000 */
[----:B------:R0:W-:Y:S01]  /*0f00*/  @P0 STS [R5], R6 ;  /* 0x0000000605000388 */ /* 0x0001e20000000800 */
[----:B------:R-:W-:Y:S01]  /*0f10*/  SGXT.U32 R2, R2, 0x1 ;  /* 0x000000010202781a */ /* 0x000fe20000000000 */
[----:B------:R-:W-:Y:S03]  /*0f20*/  BAR.SYNC.DEFER_BLOCKING 0x0 ;  /* 0x0000000000007b1d */ /* 0x000fe60000010000 */
[----:B------:R-:W-:-:S04]  /*0f30*/  LOP3.LUT P1, RZ, R3, R2, RZ, 0xfc, !PT ;  /* 0x0000000203ff7212 */ /* 0x000fc8000782fcff */
[----:B------:R-:W-:-:S13]  /*0f40*/  ISETP.LT.AND P1, PT, R0, 0x10, !P1 ;  /* 0x000000100000780c */ /* 0x000fda0004f21270 */
[----:B0-----:R-:W-:Y:S05]  /*0f50*/  @!P1 EXIT ;  /* 0x000000000000994d */ /* 0x001fea0003800000 */
[----:B------:R-:W0:Y:S01]  /*0f60*/  LDS R9, [R9+UR4] ;  /* 0x0000000409097984 */ /* 0x000e220008000800 */
[----:B------:R-:W1:Y:S02]  /*0f70*/  LDC.64 R2, c[0x0][0x218] ;  /* 0x00008600ff027b82 */ /* 0x000e640000000a00 */
[----:B-1----:R-:W-:-:S05]  /*0f80*/  IMAD.WIDE R2, R0, 0x4, R2 ;  /* 0x0000000400027825 */ /* 0x002fca00078e0202 */
[----:B0-----:R-:W-:Y:S01]  /*0f90*/  STG.E desc[UR6][R2.64], R9 ;  /* 0x0000000902007986 */ /* 0x001fe2000c101906 */
[----:B------:R-:W-:Y:S05]  /*0fa0*/  EXIT ;  /* 0x000000000000794d */ /* 0x000fea0003800000 */
.L_x_0:
[----:B------:R-:W-:-:S00]  /*0fb0*/  BRA `(.L_x_0) ;  /* 0xfffffffc00fc7947 */ /* 0x000fc0000383ffff */
[----:B------:R-:W-:-:S00]  /*0fc0*/  NOP ;  /* 0x0000000000007918 */ /* 0x000fc00000000000 */
        /* <DEDUP_REMOVED lines=11> */
.L_x_1:


//--------------------- .nv.shared.triton_red_fused__softmax_21 --------------------------
	.section	.nv.shared.triton_red_fused__softmax_21,"aw",@nobits
	.sectionflags	@""
	.align	16
	.zero		1024


//--------------------- .nv.constant0.triton_red_fused__softmax_21 --------------------------
	.section	.nv.constant0.triton_red_fused__softmax_21,"a",@progbits
	.sectionflags	@""
	.align	4
.nv.constant0.triton_red_fused__softmax_21:
	.zero		552
